//
// Generated by NVIDIA NVVM Compiler
//
// Compiler Build ID: CL-36424714
// Cuda compilation tools, release 13.0, V13.0.88
// Based on NVVM 20.0.0
//

.version 9.0
.target sm_100
.address_size 64

	// .globl	_Z6reducePfS_i
.extern .shared .align 16 .b8 sdata[];

.visible .entry _Z6reducePfS_i(
	.param .u64 .ptr .align 1 _Z6reducePfS_i_param_0,
	.param .u64 .ptr .align 1 _Z6reducePfS_i_param_1,
	.param .u32 _Z6reducePfS_i_param_2
)
{
	.reg .pred 	%p<6>;
	.reg .b32 	%r<17>;
	.reg .b32 	%f<10>;
	.reg .b64 	%rd<7>;

	ld.param.u64 	%rd1, [_Z6reducePfS_i_param_0];
	ld.param.u64 	%rd2, [_Z6reducePfS_i_param_1];
	ld.param.u32 	%r7, [_Z6reducePfS_i_param_2];
	mov.u32 	%r1, %tid.x;
	mov.u32 	%r8, %ctaid.x;
	mov.u32 	%r2, %ntid.x;
	mad.lo.s32 	%r3, %r8, %r2, %r1;
	setp.ge.s32 	%p1, %r3, %r7;
	mov.f32 	%f9, 0f00000000;
	@%p1 bra 	$L__BB0_2;
	cvta.to.global.u64 	%rd3, %rd1;
	mul.wide.s32 	%rd4, %r3, 4;
	add.s64 	%rd5, %rd3, %rd4;
	ld.global.f32 	%f9, [%rd5];
$L__BB0_2:
	shl.b32 	%r9, %r1, 2;
	mov.u32 	%r10, sdata;
	add.s32 	%r4, %r10, %r9;
	st.shared.f32 	[%r4], %f9;
	bar.sync 	0;
	setp.lt.u32 	%p2, %r2, 2;
	@%p2 bra 	$L__BB0_7;
	mov.b32 	%r16, 1;
$L__BB0_4:
	shl.b32 	%r6, %r16, 1;
	add.s32 	%r12, %r6, -1;
	and.b32  	%r13, %r12, %r1;
	setp.ne.s32 	%p3, %r13, 0;
	@%p3 bra 	$L__BB0_6;
	shl.b32 	%r14, %r16, 2;
	add.s32 	%r15, %r4, %r14;
	ld.shared.f32 	%f4, [%r15];
	ld.shared.f32 	%f5, [%r4];
	add.f32 	%f6, %f4, %f5;
	st.shared.f32 	[%r4], %f6;
$L__BB0_6:
	bar.sync 	0;
	setp.lt.u32 	%p4, %r6, %r2;
	mov.u32 	%r16, %r6;
	@%p4 bra 	$L__BB0_4;
$L__BB0_7:
	setp.ne.s32 	%p5, %r1, 0;
	@%p5 bra 	$L__BB0_9;
	ld.shared.f32 	%f7, [sdata];
	cvta.to.global.u64 	%rd6, %rd2;
	atom.global.add.f32 	%f8, [%rd6], %f7;
$L__BB0_9:
	ret;

}


// ===== COMPILED SASS (sm_100) =====

	.target	sm_100

	.elftype	@"ET_EXEC"


//--------------------- .note.nv.tkinfo           --------------------------
	.section	.note.nv.tkinfo,"",@"SHT_NOTE"
	.sectionflags	@"SHF_NOTE_NV_TKINFO"
	.tkinfo
        /*0018*/ 	.word	0x00000002
        /*0030*/ 	.string	""
        /*0030*/ 	.string	"ptxas"
        /*0030*/ 	.string	"Cuda compilation tools, release 13.0, V13.0.88"
        /*0030*/ 	.string	"Build cuda_13.0.r13.0/compiler.36424714_0"
        /*0030*/ 	.string	"-arch sm_100 -m 64 "



//--------------------- .note.nv.cuinfo           --------------------------
	.section	.note.nv.cuinfo,"",@"SHT_NOTE"
	.sectionflags	@"SHF_NOTE_NV_CUINFO"
        /*0018*/ 	.short	0x0002
        /*001a*/ 	.short	0x0064
        /*001c*/ 	.short	0x0082
	.zero		2


//--------------------- .nv.info                  --------------------------
	.section	.nv.info,"",@"SHT_CUDA_INFO"
	.align	4


	//----- nvinfo : EIATTR_REGCOUNT
	.align		4
        /*0000*/ 	.byte	0x04, 0x2f
        /*0002*/ 	.short	(.L_1 - .L_0)
	.align		4
.L_0:
        /*0004*/ 	.word	index@(_Z6reducePfS_i)
        /*0008*/ 	.word	0x0000000c


	//----- nvinfo : EIATTR_FRAME_SIZE
	.align		4
.L_1:
        /*000c*/ 	.byte	0x04, 0x11
        /*000e*/ 	.short	(.L_3 - .L_2)
	.align		4
.L_2:
        /*0010*/ 	.word	index@(_Z6reducePfS_i)
        /*0014*/ 	.word	0x00000000


	//----- nvinfo : EIATTR_MIN_STACK_SIZE
	.align		4
.L_3:
        /*0018*/ 	.byte	0x04, 0x12
        /*001a*/ 	.short	(.L_5 - .L_4)
	.align		4
.L_4:
        /*001c*/ 	.word	index@(_Z6reducePfS_i)
        /*0020*/ 	.word	0x00000000
.L_5:


//--------------------- .nv.compat                --------------------------
	.section	.nv.compat,"",@"SHT_CUDA_COMPAT_INFO"
	.align	4
        /*0000*/ 	.byte	0x02, 0x09, 0x00, 0x00, 0x02, 0x02, 0x01, 0x00, 0x02, 0x05, 0x05, 0x00, 0x03, 0x07, 0x01, 0x01
        /*0010*/ 	.byte	0x02, 0x03, 0x00, 0x00, 0x02, 0x06, 0x01, 0x00, 0x04, 0x0b, 0x08, 0x00, 0x09, 0x00, 0x00, 0x00
        /*0020*/ 	.byte	0x00, 0x00, 0x00, 0x00


//--------------------- .nv.info._Z6reducePfS_i   --------------------------
	.section	.nv.info._Z6reducePfS_i,"",@"SHT_CUDA_INFO"
	.sectionflags	@""
	.align	4


	//----- nvinfo : EIATTR_CUDA_API_VERSION
	.align		4
        /*0000*/ 	.byte	0x04, 0x37
        /*0002*/ 	.short	(.L_7 - .L_6)
.L_6:
        /*0004*/ 	.word	0x00000082


	//----- nvinfo : EIATTR_KPARAM_INFO
	.align		4
.L_7:
        /*0008*/ 	.byte	0x04, 0x17
        /*000a*/ 	.short	(.L_9 - .L_8)
.L_8:
        /*000c*/ 	.word	0x00000000
        /*0010*/ 	.short	0x0002
        /*0012*/ 	.short	0x0010
        /*0014*/ 	.byte	0x00, 0xf0, 0x11, 0x00


	//----- nvinfo : EIATTR_KPARAM_INFO
	.align		4
.L_9:
        /*0018*/ 	.byte	0x04, 0x17
        /*001a*/ 	.short	(.L_11 - .L_10)
.L_10:
        /*001c*/ 	.word	0x00000000
        /*0020*/ 	.short	0x0001
        /*0022*/ 	.short	0x0008
        /*0024*/ 	.byte	0x00, 0xf5, 0x21, 0x00


	//----- nvinfo : EIATTR_KPARAM_INFO
	.align		4
.L_11:
        /*0028*/ 	.byte	0x04, 0x17
        /*002a*/ 	.short	(.L_13 - .L_12)
.L_12:
        /*002c*/ 	.word	0x00000000
        /*0030*/ 	.short	0x0000
        /*0032*/ 	.short	0x0000
        /*0034*/ 	.byte	0x00, 0xf5, 0x21, 0x00


	//----- nvinfo : EIATTR_SPARSE_MMA_MASK
	.align		4
.L_13:
        /*0038*/ 	.byte	0x03, 0x50
        /*003a*/ 	.short	0x0000


	//----- nvinfo : EIATTR_MAXREG_COUNT
	.align		4
        /*003c*/ 	.byte	0x03, 0x1b
        /*003e*/ 	.short	0x00ff


	//----- nvinfo : EIATTR_NUM_BARRIERS
	.align		4
        /*0040*/ 	.byte	0x02, 0x4c
        /*0042*/ 	.byte	0x01
	.zero		1


	//----- nvinfo : EIATTR_MERCURY_ISA_VERSION
	.align		4
        /*0044*/ 	.byte	0x03, 0x5f
        /*0046*/ 	.short	0x0101


	//----- nvinfo : EIATTR_VRC_CTA_INIT_COUNT
	.align		4
        /*0048*/ 	.byte	0x02, 0x4a
	.zero		1
	.zero		1


	//----- nvinfo : EIATTR_EXIT_INSTR_OFFSETS
	.align		4
        /*004c*/ 	.byte	0x04, 0x1c
        /*004e*/ 	.short	(.L_15 - .L_14)


	//   ....[0]....
.L_14:
        /*0050*/ 	.word	0x00000220


	//   ....[1]....
        /*0054*/ 	.word	0x00000290


	//----- nvinfo : EIATTR_CBANK_PARAM_SIZE
	.align		4
.L_15:
        /*0058*/ 	.byte	0x03, 0x19
        /*005a*/ 	.short	0x0014


	//----- nvinfo : EIATTR_PARAM_CBANK
	.align		4
        /*005c*/ 	.byte	0x04, 0x0a
        /*005e*/ 	.short	(.L_17 - .L_16)
	.align		4
.L_16:
        /*0060*/ 	.word	index@(.nv.constant0._Z6reducePfS_i)
        /*0064*/ 	.short	0x0380
        /*0066*/ 	.short	0x0014


	//----- nvinfo : EIATTR_SW_WAR
	.align		4
.L_17:
        /*0068*/ 	.byte	0x04, 0x36
        /*006a*/ 	.short	(.L_19 - .L_18)
.L_18:
        /*006c*/ 	.word	0x00000008
.L_19:


//--------------------- .nv.callgraph             --------------------------
	.section	.nv.callgraph,"",@"SHT_CUDA_CALLGRAPH"
	.align	4
	.sectionentsize	8
	.align		4
        /*0000*/ 	.word	0x00000000
	.align		4
        /*0004*/ 	.word	0xffffffff
	.align		4
        /*0008*/ 	.word	0x00000000
	.align		4
        /*000c*/ 	.word	0xfffffffe
	.align		4
        /*0010*/ 	.word	0x00000000
	.align		4
        /*0014*/ 	.word	0xfffffffd
	.align		4
        /*0018*/ 	.word	0x00000000
	.align		4
        /*001c*/ 	.word	0xfffffffc


//--------------------- .text._Z6reducePfS_i      --------------------------
	.section	.text._Z6reducePfS_i,"ax",@progbits
	.align	128
        .global         _Z6reducePfS_i
        .type           _Z6reducePfS_i,@function
        .size           _Z6reducePfS_i,(.L_x_3 - _Z6reducePfS_i)
        .other          _Z6reducePfS_i,@"STO_CUDA_ENTRY STV_DEFAULT"
_Z6reducePfS_i:
.text._Z6reducePfS_i:
[----:B------:R-:W-:Y:S01]  /*0000*/  LDC R1, c[0x0][0x37c] ;  /* 0x0000df00ff017b82 */ /* 0x000fe20000000800 */
[----:B------:R-:W0:Y:S07]  /*0010*/  S2R R7, SR_TID.X ;  /* 0x0000000000077919 */ /* 0x000e2e0000002100 */
[----:B------:R-:W0:Y:S01]  /*0020*/  S2UR UR4, SR_CTAID.X ;  /* 0x00000000000479c3 */ /* 0x000e220000002500 */
[----:B------:R-:W1:Y:S01]  /*0030*/  LDCU UR5, c[0x0][0x390] ;  /* 0x00007200ff0577ac */ /* 0x000e620008000800 */
[----:B------:R-:W-:Y:S01]  /*0040*/  IMAD.MOV.U32 R0, RZ, RZ, RZ ;  /* 0x000000ffff007224 */ /* 0x000fe200078e00ff */
[----:B------:R-:W2:Y:S05]  /*0050*/  LDCU.64 UR6, c[0x0][0x358] ;  /* 0x00006b00ff0677ac */ /* 0x000eaa0008000a00 */
[----:B------:R-:W0:Y:S02]  /*0060*/  LDC R6, c[0x0][0x360] ;  /* 0x0000d800ff067b82 */ /* 0x000e240000000800 */
[----:B0-----:R-:W-:-:S05]  /*0070*/  IMAD R5, R6, UR4, R7 ;  /* 0x0000000406057c24 */ /* 0x001fca000f8e0207 */
[----:B-1----:R-:W-:-:S13]  /*0080*/  ISETP.GE.AND P0, PT, R5, UR5, PT ;  /* 0x0000000505007c0c */ /* 0x002fda000bf06270 */
[----:B------:R-:W0:Y:S02]  /*0090*/  @!P0 LDC.64 R2, c[0x0][0x380] ;  /* 0x0000e000ff028b82 */ /* 0x000e240000000a00 */
[----:B0-----:R-:W-:-:S05]  /*00a0*/  @!P0 IMAD.WIDE R2, R5, 0x4, R2 ;  /* 0x0000000405028825 */ /* 0x001fca00078e0202 */
[----:B--2---:R-:W2:Y:S01]  /*00b0*/  @!P0 LDG.E R0, desc[UR6][R2.64] ;  /* 0x0000000602008981 */ /* 0x004ea2000c1e1900 */
[----:B------:R-:W0:Y:S01]  /*00c0*/  S2UR UR5, SR_CgaCtaId ;  /* 0x00000000000579c3 */ /* 0x000e220000008800 */
[----:B------:R-:W-:Y:S01]  /*00d0*/  UMOV UR4, 0x400 ;  /* 0x0000040000047882 */ /* 0x000fe20000000000 */
[----:B------:R-:W-:Y:S02]  /*00e0*/  ISETP.GE.U32.AND P1, PT, R6, 0x2, PT ;  /* 0x000000020600780c */ /* 0x000fe40003f26070 */
[----:B------:R-:W-:Y:S01]  /*00f0*/  ISETP.NE.AND P0, PT, R7, RZ, PT ;  /* 0x000000ff0700720c */ /* 0x000fe20003f05270 */
[----:B0-----:R-:W-:-:S06]  /*0100*/  ULEA UR4, UR5, UR4, 0x18 ;  /* 0x0000000405047291 */ /* 0x001fcc000f8ec0ff */
[----:B------:R-:W-:-:S05]  /*0110*/  LEA R5, R7, UR4, 0x2 ;  /* 0x0000000407057c11 */ /* 0x000fca000f8e10ff */
[----:B--2---:R0:W-:Y:S01]  /*0120*/  STS [R5], R0 ;  /* 0x0000000005007388 */ /* 0x0041e20000000800 */
[----:B------:R-:W-:Y:S06]  /*0130*/  BAR.SYNC.DEFER_BLOCKING 0x0 ;  /* 0x0000000000007b1d */ /* 0x000fec0000010000 */
[----:B------:R-:W-:Y:S05]  /*0140*/  @!P1 BRA `(.L_x_0) ;  /* 0x0000000000349947 */ /* 0x000fea0003800000 */
[----:B0-----:R-:W-:-:S07]  /*0150*/  IMAD.MOV.U32 R0, RZ, RZ, 0x1 ;  /* 0x00000001ff007424 */ /* 0x001fce00078e00ff */
.L_x_1:
[----:B------:R-:W-:-:S05]  /*0160*/  SHF.L.U32 R9, R0, 0x1, RZ ;  /* 0x0000000100097819 */ /* 0x000fca00000006ff */
[----:B------:R-:W-:-:S05]  /*0170*/  VIADD R2, R9, 0xffffffff ;  /* 0xffffffff09027836 */ /* 0x000fca0000000000 */
[----:B------:R-:W-:-:S13]  /*0180*/  LOP3.LUT P1, RZ, R2, R7, RZ, 0xc0, !PT ;  /* 0x0000000702ff7212 */ /* 0x000fda000782c0ff */
[----:B------:R-:W-:Y:S01]  /*0190*/  @!P1 LEA R2, R0, R5, 0x2 ;  /* 0x0000000500029211 */ /* 0x000fe200078e10ff */
[----:B------:R-:W-:Y:S01]  /*01a0*/  @!P1 LDS R3, [R5] ;  /* 0x0000000005039984 */ /* 0x000fe20000000800 */
[----:B------:R-:W-:-:S04]  /*01b0*/  IMAD.MOV.U32 R0, RZ, RZ, R9 ;  /* 0x000000ffff007224 */ /* 0x000fc800078e0009 */
[----:B------:R-:W0:Y:S02]  /*01c0*/  @!P1 LDS R2, [R2] ;  /* 0x0000000002029984 */ /* 0x000e240000000800 */
[----:B0-----:R-:W-:-:S05]  /*01d0*/  @!P1 FADD R4, R2, R3 ;  /* 0x0000000302049221 */ /* 0x001fca0000000000 */
[----:B------:R1:W-:Y:S01]  /*01e0*/  @!P1 STS [R5], R4 ;  /* 0x0000000405009388 */ /* 0x0003e20000000800 */
[----:B------:R-:W-:Y:S01]  /*01f0*/  BAR.SYNC.DEFER_BLOCKING 0x0 ;  /* 0x0000000000007b1d */ /* 0x000fe20000010000 */
[----:B------:R-:W-:-:S13]  /*0200*/  ISETP.GE.U32.AND P1, PT, R9, R6, PT ;  /* 0x000000060900720c */ /* 0x000fda0003f26070 */
[----:B-1----:R-:W-:Y:S05]  /*0210*/  @!P1 BRA `(.L_x_1) ;  /* 0xfffffffc00d09947 */ /* 0x002fea000383ffff */
.L_x_0:
[----:B------:R-:W-:Y:S05]  /*0220*/  @P0 EXIT ;  /* 0x000000000000094d */ /* 0x000fea0003800000 */
[----:B------:R-:W1:Y:S01]  /*0230*/  S2UR UR5, SR_CgaCtaId ;  /* 0x00000000000579c3 */ /* 0x000e620000008800 */
[----:B------:R-:W-:-:S07]  /*0240*/  UMOV UR4, 0x400 ;  /* 0x0000040000047882 */ /* 0x000fce0000000000 */
[----:B------:R-:W2:Y:S01]  /*0250*/  LDC.64 R2, c[0x0][0x388] ;  /* 0x0000e200ff027b82 */ /* 0x000ea20000000a00 */
[----:B-1----:R-:W-:-:S09]  /*0260*/  ULEA UR4, UR5, UR4, 0x18 ;  /* 0x0000000405047291 */ /* 0x002fd2000f8ec0ff */
[----:B0-----:R-:W2:Y:S04]  /*0270*/  LDS R5, [UR4] ;  /* 0x00000004ff057984 */ /* 0x001ea80008000800 */
[----:B--2---:R-:W-:Y:S01]  /*0280*/  REDG.E.ADD.F32.FTZ.RN.STRONG.GPU desc[UR6][R2.64], R5 ;  /* 0x00000005020079a6 */ /* 0x004fe2000c12f306 */
[----:B------:R-:W-:Y:S05]  /*0290*/  EXIT ;  /* 0x000000000000794d */ /* 0x000fea0003800000 */
.L_x_2:
[----:B------:R-:W-:-:S00]  /*02a0*/  BRA `(.L_x_2) ;  /* 0xfffffffc00fc7947 */ /* 0x000fc0000383ffff */
[----:B------:R-:W-:-:S00]  /*02b0*/  NOP ;  /* 0x0000000000007918 */ /* 0x000fc00000000000 */
        /* <DEDUP_REMOVED lines=12> */
.L_x_3:


//--------------------- .nv.shared._Z6reducePfS_i --------------------------
	.section	.nv.shared._Z6reducePfS_i,"aw",@nobits
	.sectionflags	@""
	.align	16
	.zero		1024


//--------------------- .nv.shared.reserved.0     --------------------------
	.section	.nv.shared.reserved.0,"aw",@nobits
	.weak		__nv_reservedSMEM_offset_0_alias
	.size		__nv_reservedSMEM_offset_0_alias, 0, 64
	.other		__nv_reservedSMEM_offset_0_alias,@"STO_CUDA_RESERVED_SHARED STV_DEFAULT"
__nv_reservedSMEM_offset_0_alias:
	.zero		0
	.zero		64


//--------------------- .nv.constant0._Z6reducePfS_i --------------------------
	.section	.nv.constant0._Z6reducePfS_i,"a",@progbits
	.sectionflags	@""
	.align	4
.nv.constant0._Z6reducePfS_i:
	.zero		916


//--------------------- SYMBOLS --------------------------

	.type		.nv.reservedSmem.offset0,@object
	.size		.nv.reservedSmem.offset0,0x4
	.type		.nv.reservedSmem.cap,@object
	.size		.nv.reservedSmem.cap,0x4
